//
// Generated by NVIDIA NVVM Compiler
//
// Compiler Build ID: CL-36424714
// Cuda compilation tools, release 13.0, V13.0.88
// Based on NVVM 20.0.0
//

.version 9.0
.target sm_100
.address_size 64

	// .globl	_Z16GetMaxNum_kernelPiS_

.visible .entry _Z16GetMaxNum_kernelPiS_(
	.param .u64 .ptr .align 1 _Z16GetMaxNum_kernelPiS__param_0,
	.param .u64 .ptr .align 1 _Z16GetMaxNum_kernelPiS__param_1
)
{
	.reg .pred 	%p<6>;
	.reg .b32 	%r<26>;
	.reg .b64 	%rd<13>;

	ld.param.u64 	%rd3, [_Z16GetMaxNum_kernelPiS__param_0];
	ld.param.u64 	%rd2, [_Z16GetMaxNum_kernelPiS__param_1];
	cvta.to.global.u64 	%rd1, %rd3;
	mov.u32 	%r5, %ntid.x;
	mov.u32 	%r6, %ctaid.x;
	mov.u32 	%r7, %tid.x;
	mad.lo.s32 	%r1, %r5, %r6, %r7;
	setp.gt.s32 	%p1, %r1, 9;
	@%p1 bra 	$L__BB0_2;
	shl.b32 	%r8, %r1, 1;
	mul.wide.s32 	%rd4, %r8, 4;
	add.s64 	%rd5, %rd1, %rd4;
	ld.global.u32 	%r9, [%rd5];
	ld.global.u32 	%r10, [%rd5+4];
	max.s32 	%r11, %r9, %r10;
	st.global.u32 	[%rd5], %r11;
$L__BB0_2:
	bar.sync 	0;
	setp.gt.s32 	%p2, %r1, 4;
	@%p2 bra 	$L__BB0_4;
	shl.b32 	%r12, %r1, 2;
	mul.wide.s32 	%rd6, %r12, 4;
	add.s64 	%rd7, %rd1, %rd6;
	ld.global.u32 	%r13, [%rd7];
	ld.global.u32 	%r14, [%rd7+8];
	max.s32 	%r15, %r13, %r14;
	st.global.u32 	[%rd7], %r15;
$L__BB0_4:
	bar.sync 	0;
	setp.gt.s32 	%p3, %r1, 1;
	@%p3 bra 	$L__BB0_6;
	shl.b32 	%r16, %r1, 3;
	mul.wide.s32 	%rd8, %r16, 4;
	add.s64 	%rd9, %rd1, %rd8;
	ld.global.u32 	%r17, [%rd9];
	ld.global.u32 	%r18, [%rd9+16];
	max.s32 	%r19, %r17, %r18;
	st.global.u32 	[%rd9], %r19;
$L__BB0_6:
	bar.sync 	0;
	setp.gt.s32 	%p4, %r1, 0;
	@%p4 bra 	$L__BB0_8;
	shl.b32 	%r20, %r1, 4;
	mul.wide.s32 	%rd10, %r20, 4;
	add.s64 	%rd11, %rd1, %rd10;
	ld.global.u32 	%r21, [%rd11];
	ld.global.u32 	%r22, [%rd11+32];
	max.s32 	%r23, %r21, %r22;
	st.global.u32 	[%rd11], %r23;
$L__BB0_8:
	bar.sync 	0;
	setp.ne.s32 	%p5, %r1, 16;
	ld.global.u32 	%r25, [%rd1];
	@%p5 bra 	$L__BB0_10;
	ld.global.u32 	%r24, [%rd1+64];
	max.s32 	%r25, %r25, %r24;
	st.global.u32 	[%rd1], %r25;
$L__BB0_10:
	cvta.to.global.u64 	%rd12, %rd2;
	st.global.u32 	[%rd12], %r25;
	ret;

}


// ===== COMPILED SASS (sm_100) =====

	.target	sm_100

	.elftype	@"ET_EXEC"


//--------------------- .note.nv.tkinfo           --------------------------
	.section	.note.nv.tkinfo,"",@"SHT_NOTE"
	.sectionflags	@"SHF_NOTE_NV_TKINFO"
	.tkinfo
        /*0018*/ 	.word	0x00000002
        /*0030*/ 	.string	""
        /*0030*/ 	.string	"ptxas"
        /*0030*/ 	.string	"Cuda compilation tools, release 13.0, V13.0.88"
        /*0030*/ 	.string	"Build cuda_13.0.r13.0/compiler.36424714_0"
        /*0030*/ 	.string	"-arch sm_100 -m 64 "



//--------------------- .note.nv.cuinfo           --------------------------
	.section	.note.nv.cuinfo,"",@"SHT_NOTE"
	.sectionflags	@"SHF_NOTE_NV_CUINFO"
        /*0018*/ 	.short	0x0002
        /*001a*/ 	.short	0x0064
        /*001c*/ 	.short	0x0082
	.zero		2


//--------------------- .nv.info                  --------------------------
	.section	.nv.info,"",@"SHT_CUDA_INFO"
	.align	4


	//----- nvinfo : EIATTR_REGCOUNT
	.align		4
        /*0000*/ 	.byte	0x04, 0x2f
        /*0002*/ 	.short	(.L_1 - .L_0)
	.align		4
.L_0:
        /*0004*/ 	.word	index@(_Z16GetMaxNum_kernelPiS_)
        /*0008*/ 	.word	0x00000010


	//----- nvinfo : EIATTR_FRAME_SIZE
	.align		4
.L_1:
        /*000c*/ 	.byte	0x04, 0x11
        /*000e*/ 	.short	(.L_3 - .L_2)
	.align		4
.L_2:
        /*0010*/ 	.word	index@(_Z16GetMaxNum_kernelPiS_)
        /*0014*/ 	.word	0x00000000


	//----- nvinfo : EIATTR_MIN_STACK_SIZE
	.align		4
.L_3:
        /*0018*/ 	.byte	0x04, 0x12
        /*001a*/ 	.short	(.L_5 - .L_4)
	.align		4
.L_4:
        /*001c*/ 	.word	index@(_Z16GetMaxNum_kernelPiS_)
        /*0020*/ 	.word	0x00000000
.L_5:


//--------------------- .nv.compat                --------------------------
	.section	.nv.compat,"",@"SHT_CUDA_COMPAT_INFO"
	.align	4
        /*0000*/ 	.byte	0x02, 0x09, 0x00, 0x00, 0x02, 0x02, 0x01, 0x00, 0x02, 0x05, 0x05, 0x00, 0x03, 0x07, 0x01, 0x01
        /*0010*/ 	.byte	0x02, 0x03, 0x00, 0x00, 0x02, 0x06, 0x01, 0x00, 0x04, 0x0b, 0x08, 0x00, 0x09, 0x00, 0x00, 0x00
        /*0020*/ 	.byte	0x00, 0x00, 0x00, 0x00


//--------------------- .nv.info._Z16GetMaxNum_kernelPiS_ --------------------------
	.section	.nv.info._Z16GetMaxNum_kernelPiS_,"",@"SHT_CUDA_INFO"
	.sectionflags	@""
	.align	4


	//----- nvinfo : EIATTR_CUDA_API_VERSION
	.align		4
        /*0000*/ 	.byte	0x04, 0x37
        /*0002*/ 	.short	(.L_7 - .L_6)
.L_6:
        /*0004*/ 	.word	0x00000082


	//----- nvinfo : EIATTR_KPARAM_INFO
	.align		4
.L_7:
        /*0008*/ 	.byte	0x04, 0x17
        /*000a*/ 	.short	(.L_9 - .L_8)
.L_8:
        /*000c*/ 	.word	0x00000000
        /*0010*/ 	.short	0x0001
        /*0012*/ 	.short	0x0008
        /*0014*/ 	.byte	0x00, 0xf5, 0x21, 0x00


	//----- nvinfo : EIATTR_KPARAM_INFO
	.align		4
.L_9:
        /*0018*/ 	.byte	0x04, 0x17
        /*001a*/ 	.short	(.L_11 - .L_10)
.L_10:
        /*001c*/ 	.word	0x00000000
        /*0020*/ 	.short	0x0000
        /*0022*/ 	.short	0x0000
        /*0024*/ 	.byte	0x00, 0xf5, 0x21, 0x00


	//----- nvinfo : EIATTR_SPARSE_MMA_MASK
	.align		4
.L_11:
        /*0028*/ 	.byte	0x03, 0x50
        /*002a*/ 	.short	0x0000


	//----- nvinfo : EIATTR_MAXREG_COUNT
	.align		4
        /*002c*/ 	.byte	0x03, 0x1b
        /*002e*/ 	.short	0x00ff


	//----- nvinfo : EIATTR_NUM_BARRIERS
	.align		4
        /*0030*/ 	.byte	0x02, 0x4c
        /*0032*/ 	.byte	0x01
	.zero		1


	//----- nvinfo : EIATTR_MERCURY_ISA_VERSION
	.align		4
        /*0034*/ 	.byte	0x03, 0x5f
        /*0036*/ 	.short	0x0101


	//----- nvinfo : EIATTR_VRC_CTA_INIT_COUNT
	.align		4
        /*0038*/ 	.byte	0x02, 0x4a
	.zero		1
	.zero		1


	//----- nvinfo : EIATTR_EXIT_INSTR_OFFSETS
	.align		4
        /*003c*/ 	.byte	0x04, 0x1c
        /*003e*/ 	.short	(.L_13 - .L_12)


	//   ....[0]....
.L_12:
        /*0040*/ 	.word	0x00000320


	//----- nvinfo : EIATTR_CBANK_PARAM_SIZE
	.align		4
.L_13:
        /*0044*/ 	.byte	0x03, 0x19
        /*0046*/ 	.short	0x0010


	//----- nvinfo : EIATTR_PARAM_CBANK
	.align		4
        /*0048*/ 	.byte	0x04, 0x0a
        /*004a*/ 	.short	(.L_15 - .L_14)
	.align		4
.L_14:
        /*004c*/ 	.word	index@(.nv.constant0._Z16GetMaxNum_kernelPiS_)
        /*0050*/ 	.short	0x0380
        /*0052*/ 	.short	0x0010


	//----- nvinfo : EIATTR_SW_WAR
	.align		4
.L_15:
        /*0054*/ 	.byte	0x04, 0x36
        /*0056*/ 	.short	(.L_17 - .L_16)
.L_16:
        /*0058*/ 	.word	0x00000008
.L_17:


//--------------------- .nv.callgraph             --------------------------
	.section	.nv.callgraph,"",@"SHT_CUDA_CALLGRAPH"
	.align	4
	.sectionentsize	8
	.align		4
        /*0000*/ 	.word	0x00000000
	.align		4
        /*0004*/ 	.word	0xffffffff
	.align		4
        /*0008*/ 	.word	0x00000000
	.align		4
        /*000c*/ 	.word	0xfffffffe
	.align		4
        /*0010*/ 	.word	0x00000000
	.align		4
        /*0014*/ 	.word	0xfffffffd
	.align		4
        /*0018*/ 	.word	0x00000000
	.align		4
        /*001c*/ 	.word	0xfffffffc


//--------------------- .text._Z16GetMaxNum_kernelPiS_ --------------------------
	.section	.text._Z16GetMaxNum_kernelPiS_,"ax",@progbits
	.align	128
        .global         _Z16GetMaxNum_kernelPiS_
        .type           _Z16GetMaxNum_kernelPiS_,@function
        .size           _Z16GetMaxNum_kernelPiS_,(.L_x_1 - _Z16GetMaxNum_kernelPiS_)
        .other          _Z16GetMaxNum_kernelPiS_,@"STO_CUDA_ENTRY STV_DEFAULT"
_Z16GetMaxNum_kernelPiS_:
.text._Z16GetMaxNum_kernelPiS_:
[----:B------:R-:W-:Y:S01]  /*0000*/  LDC R1, c[0x0][0x37c] ;  /* 0x0000df00ff017b82 */ /* 0x000fe20000000800 */
[----:B------:R-:W0:Y:S01]  /*0010*/  S2R R0, SR_CTAID.X ;  /* 0x0000000000007919 */ /* 0x000e220000002500 */
[----:B------:R-:W0:Y:S01]  /*0020*/  LDCU UR4, c[0x0][0x360] ;  /* 0x00006c00ff0477ac */ /* 0x000e220008000800 */
[----:B------:R-:W0:Y:S02]  /*0030*/  S2R R3, SR_TID.X ;  /* 0x0000000000037919 */ /* 0x000e240000002100 */
[----:B0-----:R-:W-:Y:S01]  /*0040*/  IMAD R0, R0, UR4, R3 ;  /* 0x0000000400007c24 */ /* 0x001fe2000f8e0203 */
[----:B------:R-:W0:Y:S04]  /*0050*/  LDCU.64 UR4, c[0x0][0x358] ;  /* 0x00006b00ff0477ac */ /* 0x000e280008000a00 */
[----:B------:R-:W-:-:S13]  /*0060*/  ISETP.GT.AND P0, PT, R0, 0x9, PT ;  /* 0x000000090000780c */ /* 0x000fda0003f04270 */
[----:B------:R-:W1:Y:S01]  /*0070*/  @!P0 LDC.64 R2, c[0x0][0x380] ;  /* 0x0000e000ff028b82 */ /* 0x000e620000000a00 */
[----:B------:R-:W-:-:S04]  /*0080*/  @!P0 IMAD.SHL.U32 R5, R0, 0x2, RZ ;  /* 0x0000000200058824 */ /* 0x000fc800078e00ff */
[----:B-1----:R-:W-:-:S05]  /*0090*/  @!P0 IMAD.WIDE R2, R5, 0x4, R2 ;  /* 0x0000000405028825 */ /* 0x002fca00078e0202 */
[----:B0-----:R-:W2:Y:S04]  /*00a0*/  @!P0 LDG.E R6, desc[UR4][R2.64] ;  /* 0x0000000402068981 */ /* 0x001ea8000c1e1900 */
[----:B------:R-:W2:Y:S01]  /*00b0*/  @!P0 LDG.E R7, desc[UR4][R2.64+0x4] ;  /* 0x0000040402078981 */ /* 0x000ea2000c1e1900 */
[----:B------:R-:W-:-:S13]  /*00c0*/  ISETP.GT.AND P1, PT, R0, 0x4, PT ;  /* 0x000000040000780c */ /* 0x000fda0003f24270 */
[----:B------:R-:W0:Y:S01]  /*00d0*/  @!P1 LDC.64 R4, c[0x0][0x380] ;  /* 0x0000e000ff049b82 */ /* 0x000e220000000a00 */
[----:B------:R-:W-:-:S04]  /*00e0*/  @!P1 IMAD.SHL.U32 R11, R0, 0x4, RZ ;  /* 0x00000004000b9824 */ /* 0x000fc800078e00ff */
[----:B0-----:R-:W-:Y:S01]  /*00f0*/  @!P1 IMAD.WIDE R4, R11, 0x4, R4 ;  /* 0x000000040b049825 */ /* 0x001fe200078e0204 */
[----:B--2---:R-:W-:-:S05]  /*0100*/  @!P0 VIMNMX R9, PT, PT, R6, R7, !PT ;  /* 0x0000000706098248 */ /* 0x004fca0007fe0100 */
[----:B------:R0:W-:Y:S01]  /*0110*/  @!P0 STG.E desc[UR4][R2.64], R9 ;  /* 0x0000000902008986 */ /* 0x0001e2000c101904 */
[----:B------:R-:W-:Y:S06]  /*0120*/  BAR.SYNC.DEFER_BLOCKING 0x0 ;  /* 0x0000000000007b1d */ /* 0x000fec0000010000 */
[----:B------:R-:W2:Y:S04]  /*0130*/  @!P1 LDG.E R8, desc[UR4][R4.64] ;  /* 0x0000000404089981 */ /* 0x000ea8000c1e1900 */
[----:B------:R-:W2:Y:S01]  /*0140*/  @!P1 LDG.E R11, desc[UR4][R4.64+0x8] ;  /* 0x00000804040b9981 */ /* 0x000ea2000c1e1900 */
[----:B------:R-:W-:-:S13]  /*0150*/  ISETP.GT.AND P0, PT, R0, 0x1, PT ;  /* 0x000000010000780c */ /* 0x000fda0003f04270 */
[----:B------:R-:W1:Y:S01]  /*0160*/  @!P0 LDC.64 R6, c[0x0][0x380] ;  /* 0x0000e000ff068b82 */ /* 0x000e620000000a00 */
[----:B------:R-:W-:-:S04]  /*0170*/  @!P0 IMAD.SHL.U32 R13, R0, 0x8, RZ ;  /* 0x00000008000d8824 */ /* 0x000fc800078e00ff */
[----:B-1----:R-:W-:Y:S01]  /*0180*/  @!P0 IMAD.WIDE R6, R13, 0x4, R6 ;  /* 0x000000040d068825 */ /* 0x002fe200078e0206 */
[----:B--2---:R-:W-:-:S05]  /*0190*/  @!P1 VIMNMX R11, PT, PT, R8, R11, !PT ;  /* 0x0000000b080b9248 */ /* 0x004fca0007fe0100 */
[----:B------:R1:W-:Y:S01]  /*01a0*/  @!P1 STG.E desc[UR4][R4.64], R11 ;  /* 0x0000000b04009986 */ /* 0x0003e2000c101904 */
[----:B------:R-:W-:Y:S06]  /*01b0*/  BAR.SYNC.DEFER_BLOCKING 0x0 ;  /* 0x0000000000007b1d */ /* 0x000fec0000010000 */
[----:B------:R-:W2:Y:S04]  /*01c0*/  @!P0 LDG.E R8, desc[UR4][R6.64] ;  /* 0x0000000406088981 */ /* 0x000ea8000c1e1900 */
[----:B0-----:R-:W2:Y:S01]  /*01d0*/  @!P0 LDG.E R9, desc[UR4][R6.64+0x10] ;  /* 0x0000100406098981 */ /* 0x001ea2000c1e1900 */
[----:B------:R-:W-:-:S13]  /*01e0*/  ISETP.GT.AND P1, PT, R0, RZ, PT ;  /* 0x000000ff0000720c */ /* 0x000fda0003f24270 */
[----:B------:R-:W0:Y:S01]  /*01f0*/  @!P1 LDC.64 R2, c[0x0][0x380] ;  /* 0x0000e000ff029b82 */ /* 0x000e220000000a00 */
[----:B------:R-:W-:-:S04]  /*0200*/  @!P1 IMAD.SHL.U32 R13, R0, 0x10, RZ ;  /* 0x00000010000d9824 */ /* 0x000fc800078e00ff */
[----:B0-----:R-:W-:Y:S01]  /*0210*/  @!P1 IMAD.WIDE R2, R13, 0x4, R2 ;  /* 0x000000040d029825 */ /* 0x001fe200078e0202 */
[----:B--2---:R-:W-:-:S05]  /*0220*/  @!P0 VIMNMX R9, PT, PT, R8, R9, !PT ;  /* 0x0000000908098248 */ /* 0x004fca0007fe0100 */
[----:B------:R0:W-:Y:S01]  /*0230*/  @!P0 STG.E desc[UR4][R6.64], R9 ;  /* 0x0000000906008986 */ /* 0x0001e2000c101904 */
[----:B------:R-:W-:Y:S06]  /*0240*/  BAR.SYNC.DEFER_BLOCKING 0x0 ;  /* 0x0000000000007b1d */ /* 0x000fec0000010000 */
[----:B------:R-:W2:Y:S04]  /*0250*/  @!P1 LDG.E R8, desc[UR4][R2.64] ;  /* 0x0000000402089981 */ /* 0x000ea8000c1e1900 */
[----:B-1----:R-:W2:Y:S01]  /*0260*/  @!P1 LDG.E R11, desc[UR4][R2.64+0x20] ;  /* 0x00002004020b9981 */ /* 0x002ea2000c1e1900 */
[----:B------:R-:W1:Y:S01]  /*0270*/  LDC.64 R4, c[0x0][0x380] ;  /* 0x0000e000ff047b82 */ /* 0x000e620000000a00 */
[----:B------:R-:W-:-:S02]  /*0280*/  ISETP.NE.AND P0, PT, R0, 0x10, PT ;  /* 0x000000100000780c */ /* 0x000fc40003f05270 */
[----:B--2---:R-:W-:-:S05]  /*0290*/  @!P1 VIMNMX R11, PT, PT, R8, R11, !PT ;  /* 0x0000000b080b9248 */ /* 0x004fca0007fe0100 */
[----:B------:R-:W-:Y:S01]  /*02a0*/  @!P1 STG.E desc[UR4][R2.64], R11 ;  /* 0x0000000b02009986 */ /* 0x000fe2000c101904 */
[----:B------:R-:W-:Y:S06]  /*02b0*/  BAR.SYNC.DEFER_BLOCKING 0x0 ;  /* 0x0000000000007b1d */ /* 0x000fec0000010000 */
[----:B-1----:R-:W2:Y:S04]  /*02c0*/  LDG.E R13, desc[UR4][R4.64] ;  /* 0x00000004040d7981 */ /* 0x002ea8000c1e1900 */
[----:B------:R-:W2:Y:S01]  /*02d0*/  @!P0 LDG.E R0, desc[UR4][R4.64+0x40] ;  /* 0x0000400404008981 */ /* 0x000ea2000c1e1900 */
[----:B0-----:R-:W0:Y:S01]  /*02e0*/  LDC.64 R6, c[0x0][0x388] ;  /* 0x0000e200ff067b82 */ /* 0x001e220000000a00 */
[----:B--2---:R-:W-:-:S05]  /*02f0*/  @!P0 VIMNMX R13, PT, PT, R13, R0, !PT ;  /* 0x000000000d0d8248 */ /* 0x004fca0007fe0100 */
[----:B------:R-:W-:Y:S04]  /*0300*/  @!P0 STG.E desc[UR4][R4.64], R13 ;  /* 0x0000000d04008986 */ /* 0x000fe8000c101904 */
[----:B0-----:R-:W-:Y:S01]  /*0310*/  STG.E desc[UR4][R6.64], R13 ;  /* 0x0000000d06007986 */ /* 0x001fe2000c101904 */
[----:B------:R-:W-:Y:S05]  /*0320*/  EXIT ;  /* 0x000000000000794d */ /* 0x000fea0003800000 */
.L_x_0:
[----:B------:R-:W-:-:S00]  /*0330*/  BRA `(.L_x_0) ;  /* 0xfffffffc00fc7947 */ /* 0x000fc0000383ffff */
[----:B------:R-:W-:-:S00]  /*0340*/  NOP ;  /* 0x0000000000007918 */ /* 0x000fc00000000000 */
        /* <DEDUP_REMOVED lines=11> */
.L_x_1:


//--------------------- .nv.shared.reserved.0     --------------------------
	.section	.nv.shared.reserved.0,"aw",@nobits
	.weak		__nv_reservedSMEM_offset_0_alias
	.size		__nv_reservedSMEM_offset_0_alias, 0, 64
	.other		__nv_reservedSMEM_offset_0_alias,@"STO_CUDA_RESERVED_SHARED STV_DEFAULT"
__nv_reservedSMEM_offset_0_alias:
	.zero		0
	.zero		64


//--------------------- .nv.constant0._Z16GetMaxNum_kernelPiS_ --------------------------
	.section	.nv.constant0._Z16GetMaxNum_kernelPiS_,"a",@progbits
	.sectionflags	@""
	.align	4
.nv.constant0._Z16GetMaxNum_kernelPiS_:
	.zero		912


//--------------------- SYMBOLS --------------------------

	.type		.nv.reservedSmem.offset0,@object
	.size		.nv.reservedSmem.offset0,0x4
